	.headerflags	@"EF_CUDA_TEXMODE_UNIFIED EF_CUDA_64BIT_ADDRESS EF_CUDA_ACCELERATORS EF_CUDA_SM90 EF_CUDA_VIRTUAL_SM(EF_CUDA_SM90)"
	.elftype	@"ET_EXEC"


//--------------------- .nv.info                  --------------------------
	.section	.nv.info,"",@"SHT_CUDA_INFO"
	.align	4


	//----- nvinfo : EIATTR_REGCOUNT
	.align		4
        /*0000*/ 	.byte	0x04, 0x2f
        /*0002*/ 	.short	(.L_1 - .L_0)
	.align		4
.L_0:
        /*0004*/ 	.word	index@(triton_poi_fused_mul_sigmoid_8)
        /*0008*/ 	.word	0x00000020


	//----- nvinfo : EIATTR_MIN_STACK_SIZE
	.align		4
.L_1:
        /*000c*/ 	.byte	0x04, 0x12
        /*000e*/ 	.short	(.L_3 - .L_2)
	.align		4
.L_2:
        /*0010*/ 	.word	index@(triton_poi_fused_mul_sigmoid_8)
        /*0014*/ 	.word	0x00000000


	//----- nvinfo : EIATTR_FRAME_SIZE
	.align		4
.L_3:
        /*0018*/ 	.byte	0x04, 0x11
        /*001a*/ 	.short	(.L_5 - .L_4)
	.align		4
.L_4:
        /*001c*/ 	.word	index@(triton_poi_fused_mul_sigmoid_8)
        /*0020*/ 	.word	0x00000000


	//----- nvinfo : EIATTR_MIN_STACK_SIZE
	.align		4
.L_5:
        /*0024*/ 	.byte	0x04, 0x12
        /*0026*/ 	.short	(.L_7 - .L_6)
	.align		4
.L_6:
        /*0028*/ 	.word	index@(triton_poi_fused_mul_sigmoid_8)
        /*002c*/ 	.word	0x00000000
.L_7:


//--------------------- .nv.info.triton_poi_fused_mul_sigmoid_8 --------------------------
	.section	.nv.info.triton_poi_fused_mul_sigmoid_8,"",@"SHT_CUDA_INFO"
	.sectionflags	@""
	.align	4


	//----- nvinfo : EIATTR_CUDA_API_VERSION
	.align		4
        /*0000*/ 	.byte	0x04, 0x37
        /*0002*/ 	.short	(.L_9 - .L_8)
.L_8:
        /*0004*/ 	.word	0x0000007c


	//----- nvinfo : EIATTR_KPARAM_INFO
	.align		4
.L_9:
        /*0008*/ 	.byte	0x04, 0x17
        /*000a*/ 	.short	(.L_11 - .L_10)
.L_10:
        /*000c*/ 	.word	0x00000000
        /*0010*/ 	.short	0x0004
        /*0012*/ 	.short	0x001c
        /*0014*/ 	.byte	0x00, 0xf0, 0x11, 0x00


	//----- nvinfo : EIATTR_KPARAM_INFO
	.align		4
.L_11:
        /*0018*/ 	.byte	0x04, 0x17
        /*001a*/ 	.short	(.L_13 - .L_12)
.L_12:
        /*001c*/ 	.word	0x00000000
        /*0020*/ 	.short	0x0003
        /*0022*/ 	.short	0x0018
        /*0024*/ 	.byte	0x00, 0xf0, 0x11, 0x00


	//----- nvinfo : EIATTR_KPARAM_INFO
	.align		4
.L_13:
        /*0028*/ 	.byte	0x04, 0x17
        /*002a*/ 	.short	(.L_15 - .L_14)
.L_14:
        /*002c*/ 	.word	0x00000000
        /*0030*/ 	.short	0x0002
        /*0032*/ 	.short	0x0010
        /*0034*/ 	.byte	0x00, 0xf4, 0x21, 0x00


	//----- nvinfo : EIATTR_KPARAM_INFO
	.align		4
.L_15:
        /*0038*/ 	.byte	0x04, 0x17
        /*003a*/ 	.short	(.L_17 - .L_16)
.L_16:
        /*003c*/ 	.word	0x00000000
        /*0040*/ 	.short	0x0001
        /*0042*/ 	.short	0x0008
        /*0044*/ 	.byte	0x00, 0xf4, 0x21, 0x00


	//----- nvinfo : EIATTR_KPARAM_INFO
	.align		4
.L_17:
        /*0048*/ 	.byte	0x04, 0x17
        /*004a*/ 	.short	(.L_19 - .L_18)
.L_18:
        /*004c*/ 	.word	0x00000000
        /*0050*/ 	.short	0x0000
        /*0052*/ 	.short	0x0000
        /*0054*/ 	.byte	0x00, 0xf4, 0x21, 0x00


	//----- nvinfo : EIATTR_SPARSE_MMA_MASK
	.align		4
.L_19:
        /*0058*/ 	.byte	0x03, 0x50
        /*005a*/ 	.short	0x0000


	//----- nvinfo : EIATTR_MAXREG_COUNT
	.align		4
        /*005c*/ 	.byte	0x03, 0x1b
        /*005e*/ 	.short	0x00ff


	//----- nvinfo : EIATTR_EXIT_INSTR_OFFSETS
	.align		4
        /*0060*/ 	.byte	0x04, 0x1c
        /*0062*/ 	.short	(.L_21 - .L_20)


	//   ....[0]....
.L_20:
        /*0064*/ 	.word	0x00000e70


	//----- nvinfo : EIATTR_REQNTID
	.align		4
.L_21:
        /*0068*/ 	.byte	0x04, 0x10
        /*006a*/ 	.short	(.L_23 - .L_22)
.L_22:
        /*006c*/ 	.word	0x00000080
        /*0070*/ 	.word	0x00000001
        /*0074*/ 	.word	0x00000001


	//----- nvinfo : EIATTR_CBANK_PARAM_SIZE
	.align		4
.L_23:
        /*0078*/ 	.byte	0x03, 0x19
        /*007a*/ 	.short	0x0020


	//----- nvinfo : EIATTR_PARAM_CBANK
	.align		4
        /*007c*/ 	.byte	0x04, 0x0a
        /*007e*/ 	.short	(.L_25 - .L_24)
	.align		4
.L_24:
        /*0080*/ 	.word	index@(.nv.constant0.triton_poi_fused_mul_sigmoid_8)
        /*0084*/ 	.short	0x0210
        /*0086*/ 	.short	0x0020


	//----- nvinfo : EIATTR_SW_WAR
	.align		4
.L_25:
        /*0088*/ 	.byte	0x04, 0x36
        /*008a*/ 	.short	(.L_27 - .L_26)
.L_26:
        /*008c*/ 	.word	0x00000008
.L_27:


//--------------------- .nv.callgraph             --------------------------
	.section	.nv.callgraph,"",@"SHT_CUDA_CALLGRAPH"
	.align	4
	.sectionentsize	8
	.align		4
        /*0000*/ 	.word	0x00000000
	.align		4
        /*0004*/ 	.word	0xffffffff
	.align		4
        /*0008*/ 	.word	0x00000000
	.align		4
        /*000c*/ 	.word	0xfffffffe
	.align		4
        /*0010*/ 	.word	0x00000000
	.align		4
        /*0014*/ 	.word	0xfffffffd
	.align		4
        /*0018*/ 	.word	0x00000000
	.align		4
        /*001c*/ 	.word	0xfffffffc


//--------------------- .text.triton_poi_fused_mul_sigmoid_8 --------------------------
	.section	.text.triton_poi_fused_mul_sigmoid_8,"ax",@progbits
	.sectionflags	@"SHF_BARRIERS=1"
	.align	128
        .global         triton_poi_fused_mul_sigmoid_8
        .type           triton_poi_fused_mul_sigmoid_8,@function
        .size           triton_poi_fused_mul_sigmoid_8,(.L_x_1 - triton_poi_fused_mul_sigmoid_8)
        .other          triton_poi_fused_mul_sigmoid_8,@"STO_CUDA_ENTRY STV_DEFAULT"
triton_poi_fused_mul_sigmoid_8:
.text.triton_poi_fused_mul_sigmoid_8:
[----:B------:R-:W-:Y:S01]  /*0000*/  LDC R1, c[0x0][0x28] ;  /* 0x00000a00ff017b82 */ /* 0x000fe20000000800 */
[----:B------:R-:W1:Y:S07]  /*0010*/  S2R R16, SR_TID.X ;  /* 0x0000000000107919 */ /* 0x000e6e0000002100 */
[----:B------:R-:W2:Y:S01]  /*0020*/  LDC.64 R10, c[0x0][0x210] ;  /* 0x00008400ff0a7b82 */ /* 0x000ea20000000a00 */
[----:B------:R-:W-:Y:S01]  /*0030*/  ULDC.64 UR6, c[0x0][0x208] ;  /* 0x0000820000067ab9 */ /* 0x000fe20000000a00 */
[----:B------:R-:W3:Y:S01]  /*0040*/  S2R R0, SR_CTAID.Y ;  /* 0x0000000000007919 */ /* 0x000ee20000002600 */
[----:B------:R-:W4:Y:S01]  /*0050*/  S2R R9, SR_CTAID.X ;  /* 0x0000000000097919 */ /* 0x000f220000002500 */
[----:B-1----:R-:W-:-:S02]  /*0060*/  SHF.R.U32.HI R18, RZ, 0x3, R16 ;  /* 0x00000003ff127819 */ /* 0x002fc40000011610 */
[----:B------:R-:W-:Y:S02]  /*0070*/  SHF.L.U32 R17, R16, 0x2, RZ ;  /* 0x0000000210117819 */ /* 0x000fe400000006ff */
[----:B---3--:R-:W-:Y:S02]  /*0080*/  SHF.L.U32 R19, R0, 0x5, RZ ;  /* 0x0000000500137819 */ /* 0x008fe400000006ff */
[----:B------:R-:W-:Y:S02]  /*0090*/  SHF.R.S32.HI R2, RZ, 0x1a, R0 ;  /* 0x0000001aff027819 */ /* 0x000fe40000011400 */
[----:B------:R-:W-:Y:S01]  /*00a0*/  SGXT.U32 R18, R18, 0x4 ;  /* 0x000000041212781a */ /* 0x000fe20000000000 */
[----:B----4-:R-:W-:Y:S01]  /*00b0*/  IMAD.SHL.U32 R9, R9, 0x20, RZ ;  /* 0x0000002009097824 */ /* 0x010fe200078e00ff */
[----:B------:R-:W-:Y:S02]  /*00c0*/  SGXT R2, R2, 0x1 ;  /* 0x000000010202781a */ /* 0x000fe40000000200 */
[----:B------:R-:W-:-:S04]  /*00d0*/  LOP3.LUT R3, R19, R18, RZ, 0xfc, !PT ;  /* 0x0000001213037212 */ /* 0x000fc800078efcff */
[----:B------:R-:W-:-:S05]  /*00e0*/  LEA.HI R0, R2, R3, RZ, 0x9 ;  /* 0x0000000302007211 */ /* 0x000fca00078f48ff */
[----:B------:R-:W-:Y:S01]  /*00f0*/  IMAD.SHL.U32 R4, R0, 0x8, RZ ;  /* 0x0000000800047824 */ /* 0x000fe200078e00ff */
[----:B------:R-:W-:-:S04]  /*0100*/  LOP3.LUT R0, R9, 0x1c, R17, 0xf8, !PT ;  /* 0x0000001c09007812 */ /* 0x000fc800078ef811 */
[----:B------:R-:W-:-:S04]  /*0110*/  LOP3.LUT R5, R4, 0xfffff000, RZ, 0xc0, !PT ;  /* 0xfffff00004057812 */ /* 0x000fc800078ec0ff */
[----:B------:R-:W-:-:S05]  /*0120*/  IADD3 R5, R0, R5, RZ ;  /* 0x0000000500057210 */ /* 0x000fca0007ffe0ff */
[----:B--2---:R-:W-:-:S06]  /*0130*/  IMAD.WIDE R4, R5, 0x4, R10 ;  /* 0x0000000405047825 */ /* 0x004fcc00078e020a */
[----:B------:R-:W2:Y:S01]  /*0140*/  LDG.E.EL.128 R4, desc[UR6][R4.64] ;  /* 0x0000000604047981 */ /* 0x000ea2000c2e1d00 */
[----:B------:R-:W-:-:S04]  /*0150*/  LOP3.LUT R21, R19, 0x10, R18, 0xfe, !PT ;  /* 0x0000001013157812 */ /* 0x000fc800078efe12 */
[----:B------:R-:W-:-:S05]  /*0160*/  LEA.HI R8, R2, R21, RZ, 0x9 ;  /* 0x0000001502087211 */ /* 0x000fca00078f48ff */
[----:B------:R-:W-:-:S05]  /*0170*/  IMAD.SHL.U32 R8, R8, 0x8, RZ ;  /* 0x0000000808087824 */ /* 0x000fca00078e00ff */
[----:B------:R-:W-:-:S04]  /*0180*/  LOP3.LUT R13, R8, 0xfffff000, RZ, 0xc0, !PT ;  /* 0xfffff000080d7812 */ /* 0x000fc800078ec0ff */
[----:B------:R-:W-:-:S05]  /*0190*/  IADD3 R13, R0, R13, RZ ;  /* 0x0000000d000d7210 */ /* 0x000fca0007ffe0ff */
[----:B------:R-:W-:-:S06]  /*01a0*/  IMAD.WIDE R12, R13, 0x4, R10 ;  /* 0x000000040d0c7825 */ /* 0x000fcc00078e020a */
[----:B------:R-:W3:Y:S01]  /*01b0*/  LDG.E.EL.128 R12, desc[UR6][R12.64] ;  /* 0x000000060c0c7981 */ /* 0x000ee2000c2e1d00 */
[----:B------:R-:W-:Y:S01]  /*01c0*/  LOP3.LUT R19, R19, 0x1c, R17, 0xf8, !PT ;  /* 0x0000001c13137812 */ /* 0x000fe200078ef811 */
[----:B------:R-:W-:Y:S01]  /*01d0*/  HFMA2.MMA R24, -RZ, RZ, 1.625, 0 ;  /* 0x3e800000ff187435 */ /* 0x000fe200000001ff */
[----:B------:R-:W1:Y:S01]  /*01e0*/  S2UR UR5, SR_CgaCtaId ;  /* 0x00000000000579c3 */ /* 0x000e620000008800 */
[----:B------:R-:W-:Y:S01]  /*01f0*/  UMOV UR4, 0x400 ;  /* 0x0000040000047882 */ /* 0x000fe20000000000 */
[----:B------:R-:W-:Y:S01]  /*0200*/  LEA.HI R2, R2, R19, RZ, 0x9 ;  /* 0x0000001302027211 */ /* 0x000fe200078f48ff */
[----:B-1----:R-:W-:Y:S01]  /*0210*/  UPRMT UR4, UR5, 0x654, UR4 ;  /* 0x0000065405047896 */ /* 0x002fe20008000004 */
[----:B--2---:R-:W-:Y:S01]  /*0220*/  FADD R8, RZ, -R4 ;  /* 0x80000004ff087221 */ /* 0x004fe20000000000 */
[----:B------:R-:W-:Y:S01]  /*0230*/  FADD R6, RZ, -R6 ;  /* 0x80000006ff067221 */ /* 0x000fe20000000000 */
[----:B------:R-:W-:Y:S02]  /*0240*/  FADD R7, RZ, -R7 ;  /* 0x80000007ff077221 */ /* 0x000fe40000000000 */
[----:B------:R-:W-:Y:S01]  /*0250*/  FMUL R10, R8, 1.4426950216293334961 ;  /* 0x3fb8aa3b080a7820 */ /* 0x000fe20000400000 */
[----:B------:R-:W-:Y:S01]  /*0260*/  FADD R8, RZ, -R5 ;  /* 0x80000005ff087221 */ /* 0x000fe20000000000 */
[----:B------:R-:W-:Y:S01]  /*0270*/  FMUL R11, R6, 1.4426950216293334961 ;  /* 0x3fb8aa3b060b7820 */ /* 0x000fe20000400000 */
[----:B------:R-:W-:-:S02]  /*0280*/  FMUL R7, R7, 1.4426950216293334961 ;  /* 0x3fb8aa3b07077820 */ /* 0x000fc40000400000 */
[----:B------:R-:W-:Y:S01]  /*0290*/  FSETP.GEU.AND P0, PT, R10, -126, PT ;  /* 0xc2fc00000a00780b */ /* 0x000fe20003f0e000 */
[----:B------:R-:W-:Y:S01]  /*02a0*/  FMUL R8, R8, 1.4426950216293334961 ;  /* 0x3fb8aa3b08087820 */ /* 0x000fe20000400000 */
[----:B------:R-:W-:Y:S02]  /*02b0*/  FSETP.GEU.AND P4, PT, R11, -126, PT ;  /* 0xc2fc00000b00780b */ /* 0x000fe40003f8e000 */
[----:B------:R-:W-:Y:S02]  /*02c0*/  FSETP.GEU.AND P2, PT, R7, -126, PT ;  /* 0xc2fc00000700780b */ /* 0x000fe40003f4e000 */
[----:B------:R-:W-:-:S07]  /*02d0*/  FSETP.GEU.AND P1, PT, R8, -126, PT ;  /* 0xc2fc00000800780b */ /* 0x000fce0003f2e000 */
[----:B------:R-:W-:Y:S02]  /*02e0*/  @!P0 FMUL R10, R10, 0.5 ;  /* 0x3f0000000a0a8820 */ /* 0x000fe40000400000 */
[----:B------:R-:W-:Y:S02]  /*02f0*/  @!P4 FMUL R11, R11, 0.5 ;  /* 0x3f0000000b0bc820 */ /* 0x000fe40000400000 */
[----:B------:R-:W1:Y:S01]  /*0300*/  MUFU.EX2 R4, R10 ;  /* 0x0000000a00047308 */ /* 0x000e620000000800 */
[----:B------:R-:W-:Y:S01]  /*0310*/  @!P2 FMUL R7, R7, 0.5 ;  /* 0x3f0000000707a820 */ /* 0x000fe20000400000 */
[----:B------:R-:W-:Y:S01]  /*0320*/  @!P1 FMUL R8, R8, 0.5 ;  /* 0x3f00000008089820 */ /* 0x000fe20000400000 */
[----:B---3--:R-:W-:-:S05]  /*0330*/  FADD R12, RZ, -R12 ;  /* 0x8000000cff0c7221 */ /* 0x008fca0000000000 */
[----:B------:R-:W2:Y:S01]  /*0340*/  MUFU.EX2 R5, R8 ;  /* 0x0000000800057308 */ /* 0x000ea20000000800 */
[----:B-1----:R-:W-:-:S07]  /*0350*/  @!P0 FMUL R4, R4, R4 ;  /* 0x0000000404048220 */ /* 0x002fce0000400000 */
[----:B------:R-:W1:Y:S01]  /*0360*/  MUFU.EX2 R11, R11 ;  /* 0x0000000b000b7308 */ /* 0x000e620000000800 */
[----:B------:R-:W-:Y:S01]  /*0370*/  FADD R6, R4, 1 ;  /* 0x3f80000004067421 */ /* 0x000fe20000000000 */
[----:B------:R-:W-:Y:S01]  /*0380*/  FMUL R4, R12, 1.4426950216293334961 ;  /* 0x3fb8aa3b0c047820 */ /* 0x000fe20000400000 */
[----:B--2---:R-:W-:-:S05]  /*0390*/  @!P1 FMUL R5, R5, R5 ;  /* 0x0000000505059220 */ /* 0x004fca0000400000 */
[----:B------:R-:W2:Y:S01]  /*03a0*/  MUFU.EX2 R10, R7 ;  /* 0x00000007000a7308 */ /* 0x000ea20000000800 */
[----:B------:R-:W-:Y:S01]  /*03b0*/  FSETP.GEU.AND P3, PT, R4, -126, PT ;  /* 0xc2fc00000400780b */ /* 0x000fe20003f6e000 */
[----:B------:R-:W-:Y:S01]  /*03c0*/  FADD R20, R5, 1 ;  /* 0x3f80000005147421 */ /* 0x000fe20000000000 */
[C---:B------:R-:W-:Y:S01]  /*03d0*/  IMAD.SHL.U32 R5, R2.reuse, 0x1000, RZ ;  /* 0x0000100002057824 */ /* 0x040fe200078e00ff */
[----:B------:R-:W-:Y:S01]  /*03e0*/  LOP3.LUT R2, R2, 0xfffffe00, RZ, 0xc0, !PT ;  /* 0xfffffe0002027812 */ /* 0x000fe200078ec0ff */
[----:B-1----:R-:W-:Y:S02]  /*03f0*/  @!P4 FMUL R11, R11, R11 ;  /* 0x0000000b0b0bc220 */ /* 0x002fe40000400000 */
[----:B------:R-:W-:Y:S02]  /*0400*/  FSETP.GT.AND P1, PT, R20, 8.50705917302346158658e+37, PT ;  /* 0x7e8000001400780b */ /* 0x000fe40003f24000 */
[----:B------:R-:W-:Y:S02]  /*0410*/  LOP3.LUT R5, R5, 0xffe00000, RZ, 0xc0, !PT ;  /* 0xffe0000005057812 */ /* 0x000fe400078ec0ff */
[----:B------:R-:W-:-:S03]  /*0420*/  FSETP.GT.AND P0, PT, R6, 8.50705917302346158658e+37, PT ;  /* 0x7e8000000600780b */ /* 0x000fc60003f04000 */
[----:B------:R-:W-:Y:S01]  /*0430*/  @!P3 FMUL R4, R4, 0.5 ;  /* 0x3f0000000404b820 */ /* 0x000fe20000400000 */
[----:B------:R-:W-:Y:S01]  /*0440*/  IADD3 R12, R5, R19, -R2 ;  /* 0x00000013050c7210 */ /* 0x000fe20007ffe802 */
[----:B------:R-:W-:Y:S01]  /*0450*/  FADD R2, R11, 1 ;  /* 0x3f8000000b027421 */ /* 0x000fe20000000000 */
[----:B--2---:R-:W-:Y:S01]  /*0460*/  @!P2 FMUL R10, R10, R10 ;  /* 0x0000000a0a0aa220 */ /* 0x004fe20000400000 */
[----:B------:R-:W-:Y:S02]  /*0470*/  LOP3.LUT R5, R9, R18, RZ, 0xfc, !PT ;  /* 0x0000001209057212 */ /* 0x000fe400078efcff */
[----:B------:R-:W1:Y:S01]  /*0480*/  MUFU.EX2 R4, R4 ;  /* 0x0000000400047308 */ /* 0x000e620000000800 */
[----:B------:R-:W-:Y:S01]  /*0490*/  @P1 FMUL R20, R20, 0.25 ;  /* 0x3e80000014141820 */ /* 0x000fe20000400000 */
[----:B------:R-:W-:Y:S01]  /*04a0*/  FSETP.GT.AND P4, PT, R2, 8.50705917302346158658e+37, PT ;  /* 0x7e8000000200780b */ /* 0x000fe20003f84000 */
[----:B------:R-:W-:Y:S01]  /*04b0*/  FADD R10, R10, 1 ;  /* 0x3f8000000a0a7421 */ /* 0x000fe20000000000 */
[----:B------:R-:W-:Y:S01]  /*04c0*/  LOP3.LUT R11, R9, 0x10, R18, 0xfe, !PT ;  /* 0x00000010090b7812 */ /* 0x000fe200078efe12 */
[----:B------:R-:W-:Y:S01]  /*04d0*/  IMAD.SHL.U32 R9, R16, 0x80, RZ ;  /* 0x0000008010097824 */ /* 0x000fe200078e00ff */
[----:B------:R-:W-:Y:S01]  /*04e0*/  FSEL R23, R24, 1, P1 ;  /* 0x3f80000018177808 */ /* 0x000fe20000800000 */
[----:B------:R-:W-:Y:S01]  /*04f0*/  @P0 FMUL R6, R6, 0.25 ;  /* 0x3e80000006060820 */ /* 0x000fe20000400000 */
[----:B------:R2:W3:Y:S01]  /*0500*/  MUFU.RCP R8, R20 ;  /* 0x0000001400087308 */ /* 0x0004e20000001000 */
[----:B------:R-:W-:Y:S01]  /*0510*/  FSEL R27, R24, 1, P0 ;  /* 0x3f800000181b7808 */ /* 0x000fe20000000000 */
[----:B------:R-:W-:Y:S01]  /*0520*/  IMAD R5, R5, 0x200, R12 ;  /* 0x0000020005057824 */ /* 0x000fe200078e020c */
[----:B------:R-:W-:-:S02]  /*0530*/  FSETP.GT.AND P0, PT, R10, 8.50705917302346158658e+37, PT ;  /* 0x7e8000000a00780b */ /* 0x000fc40003f04000 */
[----:B------:R-:W-:Y:S01]  /*0540*/  LOP3.LUT R7, R9, 0x380, RZ, 0xc0, !PT ;  /* 0x0000038009077812 */ /* 0x000fe200078ec0ff */
[----:B-1----:R-:W-:Y:S01]  /*0550*/  @!P3 FMUL R4, R4, R4 ;  /* 0x000000040404b220 */ /* 0x002fe20000400000 */
[----:B------:R-:W-:Y:S01]  /*0560*/  @P4 FMUL R2, R2, 0.25 ;  /* 0x3e80000002024820 */ /* 0x000fe20000400000 */
[----:B------:R-:W1:Y:S01]  /*0570*/  MUFU.RCP R6, R6 ;  /* 0x0000000600067308 */ /* 0x000e620000001000 */
[C---:B--2---:R-:W-:Y:S01]  /*0580*/  LOP3.LUT R20, R7.reuse, 0x40, RZ, 0xfc, !PT ;  /* 0x0000004007147812 */ /* 0x044fe200078efcff */
[----:B------:R-:W-:Y:S01]  /*0590*/  FADD R26, R4, 1 ;  /* 0x3f800000041a7421 */ /* 0x000fe20000000000 */
[----:B------:R-:W-:Y:S02]  /*05a0*/  FSEL R25, R24, 1, P4 ;  /* 0x3f80000018197808 */ /* 0x000fe40002000000 */
[----:B------:R-:W-:Y:S01]  /*05b0*/  SHF.R.U32.HI R20, RZ, 0x5, R20 ;  /* 0x00000005ff147819 */ /* 0x000fe20000011614 */
[----:B---3--:R-:W-:Y:S01]  /*05c0*/  FMUL R23, R8, R23 ;  /* 0x0000001708177220 */ /* 0x008fe20000400000 */
[----:B------:R-:W-:Y:S01]  /*05d0*/  FSETP.GT.AND P1, PT, R26, 8.50705917302346158658e+37, PT ;  /* 0x7e8000001a00780b */ /* 0x000fe20003f24000 */
[----:B------:R-:W2:Y:S01]  /*05e0*/  LDC.64 R8, c[0x0][0x218] ;  /* 0x00008600ff087b82 */ /* 0x000ea20000000a00 */
[----:B------:R-:W3:Y:S01]  /*05f0*/  MUFU.RCP R2, R2 ;  /* 0x0000000200027308 */ /* 0x000ee20000001000 */
[----:B------:R-:W-:Y:S01]  /*0600*/  @P0 FMUL R10, R10, 0.25 ;  /* 0x3e8000000a0a0820 */ /* 0x000fe20000400000 */
[----:B------:R-:W-:-:S02]  /*0610*/  LOP3.LUT R18, R7, R18, RZ, 0xfc, !PT ;  /* 0x0000001207127212 */ /* 0x000fc400078efcff */
[----:B------:R-:W-:Y:S02]  /*0620*/  LEA R4, R20, UR4, 0x4 ;  /* 0x0000000414047c11 */ /* 0x000fe4000f8e20ff */
[----:B------:R-:W-:Y:S01]  /*0630*/  LEA R11, R11, R12, 0x9 ;  /* 0x0000000c0b0b7211 */ /* 0x000fe200078e48ff */
[----:B-1----:R-:W-:Y:S01]  /*0640*/  FMUL R27, R6, R27 ;  /* 0x0000001b061b7220 */ /* 0x002fe20000400000 */
[----:B------:R-:W1:Y:S01]  /*0650*/  MUFU.RCP R10, R10 ;  /* 0x0000000a000a7308 */ /* 0x000e620000001000 */
[C---:B------:R-:W-:Y:S02]  /*0660*/  LEA.HI R19, R7.reuse, UR4, RZ, 0x1f ;  /* 0x0000000407137c11 */ /* 0x040fe4000f8ff8ff */
[----:B------:R-:W-:Y:S01]  /*0670*/  @P1 FMUL R26, R26, 0.25 ;  /* 0x3e8000001a1a1820 */ /* 0x000fe20000400000 */
[C---:B------:R-:W-:Y:S02]  /*0680*/  LOP3.LUT R6, R7.reuse, 0x20, RZ, 0xfc, !PT ;  /* 0x0000002007067812 */ /* 0x040fe400078efcff */
[----:B------:R-:W-:Y:S01]  /*0690*/  LEA R12, R18, R19, 0x2 ;  /* 0x00000013120c7211 */ /* 0x000fe200078e10ff */
[----:B---3--:R-:W-:Y:S01]  /*06a0*/  FMUL R28, R2, R25 ;  /* 0x00000019021c7220 */ /* 0x008fe20000400000 */
[----:B------:R-:W-:Y:S01]  /*06b0*/  LEA R25, R18, R4, 0x2 ;  /* 0x0000000412197211 */ /* 0x000fe200078e10ff */
[----:B------:R-:W3:Y:S01]  /*06c0*/  MUFU.RCP R26, R26 ;  /* 0x0000001a001a7308 */ /* 0x000ee20000001000 */
[----:B------:R-:W-:Y:S01]  /*06d0*/  SHF.R.U32.HI R19, RZ, 0x5, R6 ;  /* 0x00000005ff137819 */ /* 0x000fe20000011606 */
[----:B------:R1:W-:Y:S01]  /*06e0*/  STS [R12], R27 ;  /* 0x0000001b0c007388 */ /* 0x0003e20000000800 */
[----:B------:R-:W-:-:S02]  /*06f0*/  LOP3.LUT R2, R7, 0x60, RZ, 0xfc, !PT ;  /* 0x0000006007027812 */ /* 0x000fc400078efcff */
[----:B------:R-:W-:Y:S01]  /*0700*/  LEA R29, R19, UR4, 0x4 ;  /* 0x00000004131d7c11 */ /* 0x000fe2000f8e20ff */
[----:B--2---:R-:W-:-:S04]  /*0710*/  IMAD.WIDE R4, R5, 0x4, R8 ;  /* 0x0000000405047825 */ /* 0x004fc800078e0208 */
[----:B------:R-:W-:Y:S01]  /*0720*/  IMAD.WIDE R8, R11, 0x4, R8 ;  /* 0x000000040b087825 */ /* 0x000fe200078e0208 */
[----:B------:R-:W-:Y:S01]  /*0730*/  FSEL R11, R24, 1, P0 ;  /* 0x3f800000180b7808 */ /* 0x000fe20000000000 */
[----:B------:R-:W2:Y:S02]  /*0740*/  LDG.E.EL.128 R4, desc[UR6][R4.64] ;  /* 0x0000000604047981 */ /* 0x000ea4000c2e1d00 */
[----:B------:R-:W-:Y:S02]  /*0750*/  IMAD R22, R18, 0x4, R29 ;  /* 0x0000000412167824 */ /* 0x000fe400078e021d */
[----:B-1----:R-:W-:Y:S01]  /*0760*/  FMUL R27, R10, R11 ;  /* 0x0000000b0a1b7220 */ /* 0x002fe20000400000 */
[----:B------:R-:W-:Y:S01]  /*0770*/  FSEL R11, R24, 1, P1 ;  /* 0x3f800000180b7808 */ /* 0x000fe20000800000 */
[----:B------:R-:W-:Y:S01]  /*0780*/  FADD R13, RZ, -R13 ;  /* 0x8000000dff0d7221 */ /* 0x000fe20000000000 */
[----:B------:R-:W-:Y:S01]  /*0790*/  FADD R14, RZ, -R14 ;  /* 0x8000000eff0e7221 */ /* 0x000fe20000000000 */
[----:B------:R-:W-:Y:S01]  /*07a0*/  SHF.R.U32.HI R2, RZ, 0x5, R2 ;  /* 0x00000005ff027819 */ /* 0x000fe20000011602 */
[----:B------:R-:W-:Y:S01]  /*07b0*/  FADD R15, RZ, -R15 ;  /* 0x8000000fff0f7221 */ /* 0x000fe20000000000 */
[----:B---3--:R-:W-:Y:S01]  /*07c0*/  FMUL R29, R26, R11 ;  /* 0x0000000b1a1d7220 */ /* 0x008fe20000400000 */
[----:B------:R1:W-:Y:S04]  /*07d0*/  STS [R22+0x80], R23 ;  /* 0x0000801716007388 */ /* 0x0003e80000000800 */
[----:B------:R-:W3:Y:S01]  /*07e0*/  LDG.E.EL.128 R8, desc[UR6][R8.64] ;  /* 0x0000000608087981 */ /* 0x000ee2000c2e1d00 */
[----:B------:R-:W-:Y:S01]  /*07f0*/  FMUL R13, R13, 1.4426950216293334961 ;  /* 0x3fb8aa3b0d0d7820 */ /* 0x000fe20000400000 */
[----:B------:R-:W-:Y:S01]  /*0800*/  FMUL R14, R14, 1.4426950216293334961 ;  /* 0x3fb8aa3b0e0e7820 */ /* 0x000fe20000400000 */
[----:B------:R-:W-:Y:S01]  /*0810*/  FMUL R26, R15, 1.4426950216293334961 ;  /* 0x3fb8aa3b0f1a7820 */ /* 0x000fe20000400000 */
[----:B------:R-:W-:Y:S02]  /*0820*/  STS [R25+0x100], R28 ;  /* 0x0001001c19007388 */ /* 0x000fe40000000800 */
[----:B------:R-:W-:-:S02]  /*0830*/  FSETP.GEU.AND P0, PT, R13, -126, PT ;  /* 0xc2fc00000d00780b */ /* 0x000fc40003f0e000 */
[----:B-1----:R-:W-:Y:S02]  /*0840*/  LEA R23, R2, UR4, 0x4 ;  /* 0x0000000402177c11 */ /* 0x002fe4000f8e20ff */
[----:B------:R-:W-:Y:S02]  /*0850*/  FSETP.GEU.AND P1, PT, R14, -126, PT ;  /* 0xc2fc00000e00780b */ /* 0x000fe40003f2e000 */
[----:B------:R-:W-:Y:S02]  /*0860*/  LEA R23, R18, R23, 0x2 ;  /* 0x0000001712177211 */ /* 0x000fe400078e10ff */
[----:B------:R-:W-:-:S03]  /*0870*/  FSETP.GEU.AND P2, PT, R26, -126, PT ;  /* 0xc2fc00001a00780b */ /* 0x000fc60003f4e000 */
[----:B------:R-:W-:Y:S02]  /*0880*/  STS [R23+0x180], R27 ;  /* 0x0001801b17007388 */ /* 0x000fe40000000800 */
[----:B------:R-:W-:Y:S02]  /*0890*/  @!P0 FMUL R13, R13, 0.5 ;  /* 0x3f0000000d0d8820 */ /* 0x000fe40000400000 */
[----:B------:R1:W-:Y:S02]  /*08a0*/  STS [R12+0x40], R29 ;  /* 0x0000401d0c007388 */ /* 0x0003e40000000800 */
[----:B------:R-:W-:Y:S01]  /*08b0*/  @!P1 FMUL R14, R14, 0.5 ;  /* 0x3f0000000e0e9820 */ /* 0x000fe20000400000 */
[----:B-1----:R-:W1:Y:S03]  /*08c0*/  MUFU.EX2 R12, R13 ;  /* 0x0000000d000c7308 */ /* 0x002e660000000800 */
[----:B------:R-:W-:-:S05]  /*08d0*/  @!P2 FMUL R26, R26, 0.5 ;  /* 0x3f0000001a1aa820 */ /* 0x000fca0000400000 */
[----:B------:R-:W4:Y:S08]  /*08e0*/  MUFU.EX2 R15, R14 ;  /* 0x0000000e000f7308 */ /* 0x000f300000000800 */
[----:B------:R-:W5:Y:S01]  /*08f0*/  MUFU.EX2 R27, R26 ;  /* 0x0000001a001b7308 */ /* 0x000f620000000800 */
[----:B-1----:R-:W-:-:S04]  /*0900*/  @!P0 FMUL R12, R12, R12 ;  /* 0x0000000c0c0c8220 */ /* 0x002fc80000400000 */
[----:B------:R-:W-:Y:S01]  /*0910*/  FADD R12, R12, 1 ;  /* 0x3f8000000c0c7421 */ /* 0x000fe20000000000 */
[----:B----4-:R-:W-:-:S04]  /*0920*/  @!P1 FMUL R15, R15, R15 ;  /* 0x0000000f0f0f9220 */ /* 0x010fc80000400000 */
[----:B------:R-:W-:Y:S01]  /*0930*/  FSETP.GT.AND P0, PT, R12, 8.50705917302346158658e+37, PT ;  /* 0x7e8000000c00780b */ /* 0x000fe20003f04000 */
[----:B------:R-:W-:Y:S01]  /*0940*/  FADD R15, R15, 1 ;  /* 0x3f8000000f0f7421 */ /* 0x000fe20000000000 */
[----:B-----5:R-:W-:-:S04]  /*0950*/  @!P2 FMUL R27, R27, R27 ;  /* 0x0000001b1b1ba220 */ /* 0x020fc80000400000 */
[----:B------:R-:W-:Y:S01]  /*0960*/  FSETP.GT.AND P1, PT, R15, 8.50705917302346158658e+37, PT ;  /* 0x7e8000000f00780b */ /* 0x000fe20003f24000 */
[----:B------:R-:W-:-:S06]  /*0970*/  FADD R13, R27, 1 ;  /* 0x3f8000001b0d7421 */ /* 0x000fcc0000000000 */
[----:B------:R-:W-:Y:S01]  /*0980*/  @P0 FMUL R12, R12, 0.25 ;  /* 0x3e8000000c0c0820 */ /* 0x000fe20000400000 */
[----:B------:R-:W-:-:S03]  /*0990*/  FSETP.GT.AND P2, PT, R13, 8.50705917302346158658e+37, PT ;  /* 0x7e8000000d00780b */ /* 0x000fc60003f44000 */
[----:B------:R-:W1:Y:S02]  /*09a0*/  MUFU.RCP R29, R12 ;  /* 0x0000000c001d7308 */ /* 0x000e640000001000 */
[----:B------:R-:W-:Y:S01]  /*09b0*/  @P1 FMUL R15, R15, 0.25 ;  /* 0x3e8000000f0f1820 */ /* 0x000fe20000400000 */
[----:B------:R-:W-:-:S05]  /*09c0*/  FSEL R14, R24, 1, P0 ;  /* 0x3f800000180e7808 */ /* 0x000fca0000000000 */
[----:B------:R-:W4:Y:S02]  /*09d0*/  MUFU.RCP R28, R15 ;  /* 0x0000000f001c7308 */ /* 0x000f240000001000 */
[----:B------:R-:W-:Y:S01]  /*09e0*/  @P2 FMUL R13, R13, 0.25 ;  /* 0x3e8000000d0d2820 */ /* 0x000fe20000400000 */
[----:B------:R-:W5:Y:S05]  /*09f0*/  S2R R27, SR_TID.X ;  /* 0x00000000001b7919 */ /* 0x000f6a0000002100 */
[----:B------:R4:W4:Y:S01]  /*0a00*/  MUFU.RCP R12, R13 ;  /* 0x0000000d000c7308 */ /* 0x0009220000001000 */
[----:B-1----:R-:W-:Y:S01]  /*0a10*/  FMUL R29, R29, R14 ;  /* 0x0000000e1d1d7220 */ /* 0x002fe20000400000 */
[----:B------:R-:W-:-:S05]  /*0a20*/  FSEL R14, R24, 1, P1 ;  /* 0x3f800000180e7808 */ /* 0x000fca0000800000 */
[----:B----4-:R-:W-:Y:S01]  /*0a30*/  FMUL R28, R28, R14 ;  /* 0x0000000e1c1c7220 */ /* 0x010fe20000400000 */
[----:B------:R-:W-:Y:S02]  /*0a40*/  FSEL R14, R24, 1, P2 ;  /* 0x3f800000180e7808 */ /* 0x000fe40001000000 */
[----:B0-----:R-:W-:Y:S02]  /*0a50*/  SHF.R.U32.HI R13, RZ, 0x5, R17 ;  /* 0x00000005ff0d7819 */ /* 0x001fe40000011611 */
[----:B------:R-:W-:Y:S02]  /*0a60*/  LOP3.LUT R26, R16, 0x7f, RZ, 0xc0, !PT ;  /* 0x0000007f101a7812 */ /* 0x000fe400078ec0ff */
[----:B------:R-:W-:Y:S01]  /*0a70*/  SGXT.U32 R24, R13, 0x4 ;  /* 0x000000040d18781a */ /* 0x000fe20000000000 */
[----:B------:R-:W-:Y:S01]  /*0a80*/  FMUL R16, R12, R14 ;  /* 0x0000000e0c107220 */ /* 0x000fe20000400000 */
[----:B------:R0:W-:Y:S04]  /*0a90*/  STS [R22+0xc0], R29 ;  /* 0x0000c01d16007388 */ /* 0x0001e80000000800 */
[----:B------:R1:W-:Y:S01]  /*0aa0*/  STS [R25+0x140], R28 ;  /* 0x0001401c19007388 */ /* 0x0003e20000000800 */
[----:B------:R-:W-:-:S03]  /*0ab0*/  IMAD.IADD R26, R24, 0x1, R26 ;  /* 0x00000001181a7824 */ /* 0x000fc600078e021a */
[----:B------:R4:W-:Y:S02]  /*0ac0*/  STS [R23+0x1c0], R16 ;  /* 0x0001c01017007388 */ /* 0x0009e40000000800 */
[----:B------:R-:W-:Y:S01]  /*0ad0*/  LEA R12, R26, UR4, 0x4 ;  /* 0x000000041a0c7c11 */ /* 0x000fe2000f8e20ff */
[----:B------:R-:W-:Y:S01]  /*0ae0*/  BAR.SYNC.DEFER_BLOCKING 0x0 ;  /* 0x0000000000007b1d */ /* 0x000fe20000010000 */
[----:B------:R-:W-:-:S04]  /*0af0*/  LOP3.LUT R26, R17, 0x1fc, RZ, 0xc0, !PT ;  /* 0x000001fc111a7812 */ /* 0x000fc800078ec0ff */
[----:B------:R-:W-:Y:S02]  /*0b00*/  LOP3.LUT R17, R26, 0x200, RZ, 0xfc, !PT ;  /* 0x000002001a117812 */ /* 0x000fe400078efcff */
[----:B-----5:R-:W-:Y:S02]  /*0b10*/  SHF.L.U32 R27, R27, 0x7, RZ ;  /* 0x000000071b1b7819 */ /* 0x020fe400000006ff */
[----:B------:R-:W-:Y:S02]  /*0b20*/  SHF.R.U32.HI R17, RZ, 0x5, R17 ;  /* 0x00000005ff117819 */ /* 0x000fe40000011611 */
[----:B------:R-:W-:Y:S02]  /*0b30*/  LOP3.LUT R27, R27, 0x380, RZ, 0xc0, !PT ;  /* 0x000003801b1b7812 */ /* 0x000fe400078ec0ff */
[----:B------:R-:W-:Y:S02]  /*0b40*/  LEA R17, R17, UR4, 0x4 ;  /* 0x0000000411117c11 */ /* 0x000fe4000f8e20ff */
[----:B------:R-:W-:-:S03]  /*0b50*/  LEA.HI R27, R27, UR4, RZ, 0x1d ;  /* 0x000000041b1b7c11 */ /* 0x000fc6000f8fe8ff */
[----:B------:R-:W-:Y:S01]  /*0b60*/  IMAD R17, R26, 0x4, R17 ;  /* 0x000000041a117824 */ /* 0x000fe200078e0211 */
[----:B------:R-:W-:Y:S01]  /*0b70*/  LEA R27, R18, R27, 0x2 ;  /* 0x0000001b121b7211 */ /* 0x000fe200078e10ff */
[----:B0-----:R-:W-:Y:S01]  /*0b80*/  IMAD R22, R19, -0xc, R22 ;  /* 0xfffffff413167824 */ /* 0x001fe200078e0216 */
[----:B------:R-:W2:Y:S04]  /*0b90*/  LDS.128 R12, [R12] ;  /* 0x000000000c0c7984 */ /* 0x000ea80000000c00 */
[----:B------:R-:W3:Y:S01]  /*0ba0*/  LDS.128 R16, [R17+0x800] ;  /* 0x0008000011107984 */ /* 0x000ee20000000c00 */
[----:B------:R-:W-:Y:S01]  /*0bb0*/  IMAD R20, R20, -0xc, R25 ;  /* 0xfffffff414147824 */ /* 0x000fe200078e0219 */
[----:B-1----:R-:W-:-:S04]  /*0bc0*/  LOP3.LUT R25, R26, 0x200, RZ, 0xfc, !PT ;  /* 0x000002001a197812 */ /* 0x002fc800078efcff */
[----:B------:R-:W-:Y:S01]  /*0bd0*/  SHF.R.U32.HI R25, RZ, 0x5, R25 ;  /* 0x00000005ff197819 */ /* 0x000fe20000011619 */
[----:B----4-:R-:W-:-:S03]  /*0be0*/  IMAD R23, R2, -0xc, R23 ;  /* 0xfffffff402177824 */ /* 0x010fc600078e0217 */
[----:B------:R-:W-:-:S04]  /*0bf0*/  LEA R29, R25, UR4, 0x4 ;  /* 0x00000004191d7c11 */ /* 0x000fc8000f8e20ff */
[----:B------:R-:W-:Y:S02]  /*0c00*/  LEA R2, R26, R29, 0x2 ;  /* 0x0000001d1a027211 */ /* 0x000fe400078e10ff */
[----:B------:R-:W-:-:S03]  /*0c10*/  LEA R29, R24, UR4, 0x2 ;  /* 0x00000004181d7c11 */ /* 0x000fc6000f8e10ff */
[C---:B------:R-:W-:Y:S01]  /*0c20*/  IMAD R2, R25.reuse, -0xc, R2 ;  /* 0xfffffff419027824 */ /* 0x040fe200078e0202 */
[----:B------:R-:W-:Y:S02]  /*0c30*/  LEA R25, R25, UR4, 0x2 ;  /* 0x0000000419197c11 */ /* 0x000fe4000f8e10ff */
[----:B------:R-:W-:Y:S01]  /*0c40*/  LEA R21, R21, R0, 0xc ;  /* 0x0000000015157211 */ /* 0x000fe200078e60ff */
[----:B--2---:R-:W-:Y:S01]  /*0c50*/  FMUL R28, R4, R12 ;  /* 0x0000000c041c7220 */ /* 0x004fe20000400000 */
[----:B------:R-:W-:Y:S01]  /*0c60*/  BAR.SYNC.DEFER_BLOCKING 0x0 ;  /* 0x0000000000007b1d */ /* 0x000fe20000010000 */
[C---:B------:R-:W-:Y:S01]  /*0c70*/  LEA R12, R26.reuse, R29, 0x2 ;  /* 0x0000001d1a0c7211 */ /* 0x040fe200078e10ff */
[----:B------:R-:W-:Y:S02]  /*0c80*/  IMAD R26, R26, 0x4, R25 ;  /* 0x000000041a1a7824 */ /* 0x000fe400078e0219 */
[----:B------:R-:W-:Y:S01]  /*0c90*/  FMUL R13, R5, R13 ;  /* 0x0000000d050d7220 */ /* 0x000fe20000400000 */
[----:B------:R-:W-:Y:S01]  /*0ca0*/  FMUL R25, R6, R14 ;  /* 0x0000000e06197220 */ /* 0x000fe20000400000 */
[----:B------:R-:W-:Y:S01]  /*0cb0*/  FMUL R14, R7, R15 ;  /* 0x0000000f070e7220 */ /* 0x000fe20000400000 */
[----:B---3--:R-:W-:Y:S01]  /*0cc0*/  FMUL R16, R8, R16 ;  /* 0x0000001008107220 */ /* 0x008fe20000400000 */
[----:B------:R-:W-:Y:S01]  /*0cd0*/  FMUL R17, R9, R17 ;  /* 0x0000001109117220 */ /* 0x000fe20000400000 */
[----:B------:R-:W-:Y:S01]  /*0ce0*/  FMUL R15, R10, R18 ;  /* 0x000000120a0f7220 */ /* 0x000fe20000400000 */
[----:B------:R-:W-:Y:S01]  /*0cf0*/  FMUL R18, R11, R19 ;  /* 0x000000130b127220 */ /* 0x000fe20000400000 */
[----:B------:R-:W-:Y:S04]  /*0d00*/  STS [R27], R28 ;  /* 0x0000001c1b007388 */ /* 0x000fe80000000800 */
[----:B------:R-:W-:Y:S04]  /*0d10*/  STS [R22+0x80], R13 ;  /* 0x0000800d16007388 */ /* 0x000fe80000000800 */
[----:B------:R-:W-:Y:S04]  /*0d20*/  STS [R20+0x100], R25 ;  /* 0x0001001914007388 */ /* 0x000fe80000000800 */
[----:B------:R-:W-:Y:S04]  /*0d30*/  STS [R23+0x180], R14 ;  /* 0x0001800e17007388 */ /* 0x000fe80000000800 */
[----:B------:R-:W-:Y:S04]  /*0d40*/  STS [R27+0x40], R16 ;  /* 0x000040101b007388 */ /* 0x000fe80000000800 */
[----:B------:R0:W-:Y:S04]  /*0d50*/  STS [R22+0xc0], R17 ;  /* 0x0000c01116007388 */ /* 0x0001e80000000800 */
[----:B------:R1:W-:Y:S04]  /*0d60*/  STS [R20+0x140], R15 ;  /* 0x0001400f14007388 */ /* 0x0003e80000000800 */
[----:B------:R-:W-:Y:S01]  /*0d70*/  STS [R23+0x1c0], R18 ;  /* 0x0001c01217007388 */ /* 0x000fe20000000800 */
[----:B0-----:R-:W0:Y:S08]  /*0d80*/  LDC.64 R16, c[0x0][0x220] ;  /* 0x00008800ff107b82 */ /* 0x001e300000000a00 */
[----:B------:R-:W-:Y:S06]  /*0d90*/  BAR.SYNC.DEFER_BLOCKING 0x0 ;  /* 0x0000000000007b1d */ /* 0x000fec0000010000 */
[----:B------:R-:W-:Y:S04]  /*0da0*/  LDS R4, [R12] ;  /* 0x000000000c047984 */ /* 0x000fe80000000800 */
[----:B------:R-:W-:Y:S04]  /*0db0*/  LDS R5, [R12+0x4] ;  /* 0x000004000c057984 */ /* 0x000fe80000000800 */
[----:B------:R-:W-:Y:S04]  /*0dc0*/  LDS R6, [R12+0x8] ;  /* 0x000008000c067984 */ /* 0x000fe80000000800 */
[----:B------:R-:W2:Y:S04]  /*0dd0*/  LDS R7, [R12+0xc] ;  /* 0x00000c000c077984 */ /* 0x000ea80000000800 */
[----:B------:R-:W-:Y:S04]  /*0de0*/  LDS R8, [R2+0x800] ;  /* 0x0008000002087984 */ /* 0x000fe80000000800 */
[----:B------:R-:W-:Y:S04]  /*0df0*/  LDS R9, [R26+0x804] ;  /* 0x000804001a097984 */ /* 0x000fe80000000800 */
[----:B------:R-:W-:Y:S04]  /*0e00*/  LDS R10, [R26+0x808] ;  /* 0x000808001a0a7984 */ /* 0x000fe80000000800 */
[----:B------:R-:W3:Y:S01]  /*0e10*/  LDS R11, [R26+0x80c] ;  /* 0x00080c001a0b7984 */ /* 0x000ee20000000800 */
[----:B-1----:R-:W-:-:S05]  /*0e20*/  LEA R15, R3, R0, 0xc ;  /* 0x00000000030f7211 */ /* 0x002fca00078e60ff */
[----:B0-----:R-:W-:-:S04]  /*0e30*/  IMAD.WIDE R14, R15, 0x4, R16 ;  /* 0x000000040f0e7825 */ /* 0x001fc800078e0210 */
[----:B------:R-:W-:Y:S01]  /*0e40*/  IMAD.WIDE R16, R21, 0x4, R16 ;  /* 0x0000000415107825 */ /* 0x000fe200078e0210 */
[----:B--2---:R-:W-:Y:S04]  /*0e50*/  STG.E.128 desc[UR6][R14.64], R4 ;  /* 0x000000040e007986 */ /* 0x004fe8000c101d06 */
[----:B---3--:R-:W-:Y:S01]  /*0e60*/  STG.E.128 desc[UR6][R16.64], R8 ;  /* 0x0000000810007986 */ /* 0x008fe2000c101d06 */
[----:B------:R-:W-:Y:S05]  /*0e70*/  EXIT ;  /* 0x000000000000794d */ /* 0x000fea0003800000 */
.L_x_0:
[----:B------:R-:W-:-:S00]  /*0e80*/  BRA `(.L_x_0) ;  /* 0xfffffffc00fc7947 */ /* 0x000fc0000383ffff */
[----:B------:R-:W-:-:S00]  /*0e90*/  NOP ;  /* 0x0000000000007918 */ /* 0x000fc00000000000 */
        /* <DEDUP_REMOVED lines=14> */
.L_x_1:


//--------------------- .nv.shared.triton_poi_fused_mul_sigmoid_8 --------------------------
	.section	.nv.shared.triton_poi_fused_mul_sigmoid_8,"aw",@nobits
	.sectionflags	@""
	.align	16
	.zero		1024


//--------------------- .nv.constant0.triton_poi_fused_mul_sigmoid_8 --------------------------
	.section	.nv.constant0.triton_poi_fused_mul_sigmoid_8,"a",@progbits
	.sectionflags	@""
	.align	4
.nv.constant0.triton_poi_fused_mul_sigmoid_8:
	.zero		560
